	.headerflags	@"EF_CUDA_TEXMODE_UNIFIED EF_CUDA_64BIT_ADDRESS EF_CUDA_ACCELERATORS EF_CUDA_SM90 EF_CUDA_VIRTUAL_SM(EF_CUDA_SM90)"
	.elftype	@"ET_EXEC"


//--------------------- .nv.info                  --------------------------
	.section	.nv.info,"",@"SHT_CUDA_INFO"
	.align	4


	//----- nvinfo : EIATTR_REGCOUNT
	.align		4
        /*0000*/ 	.byte	0x04, 0x2f
        /*0002*/ 	.short	(.L_1 - .L_0)
	.align		4
.L_0:
        /*0004*/ 	.word	index@(triton_poi_fused_cat_7)
        /*0008*/ 	.word	0x00000020


	//----- nvinfo : EIATTR_MIN_STACK_SIZE
	.align		4
.L_1:
        /*000c*/ 	.byte	0x04, 0x12
        /*000e*/ 	.short	(.L_3 - .L_2)
	.align		4
.L_2:
        /*0010*/ 	.word	index@(triton_poi_fused_cat_7)
        /*0014*/ 	.word	0x00000000


	//----- nvinfo : EIATTR_FRAME_SIZE
	.align		4
.L_3:
        /*0018*/ 	.byte	0x04, 0x11
        /*001a*/ 	.short	(.L_5 - .L_4)
	.align		4
.L_4:
        /*001c*/ 	.word	index@(triton_poi_fused_cat_7)
        /*0020*/ 	.word	0x00000000


	//----- nvinfo : EIATTR_MIN_STACK_SIZE
	.align		4
.L_5:
        /*0024*/ 	.byte	0x04, 0x12
        /*0026*/ 	.short	(.L_7 - .L_6)
	.align		4
.L_6:
        /*0028*/ 	.word	index@(triton_poi_fused_cat_7)
        /*002c*/ 	.word	0x00000000
.L_7:


//--------------------- .nv.info.triton_poi_fused_cat_7 --------------------------
	.section	.nv.info.triton_poi_fused_cat_7,"",@"SHT_CUDA_INFO"
	.sectionflags	@""
	.align	4


	//----- nvinfo : EIATTR_CUDA_API_VERSION
	.align		4
        /*0000*/ 	.byte	0x04, 0x37
        /*0002*/ 	.short	(.L_9 - .L_8)
.L_8:
        /*0004*/ 	.word	0x0000007c


	//----- nvinfo : EIATTR_KPARAM_INFO
	.align		4
.L_9:
        /*0008*/ 	.byte	0x04, 0x17
        /*000a*/ 	.short	(.L_11 - .L_10)
.L_10:
        /*000c*/ 	.word	0x00000000
        /*0010*/ 	.short	0x0004
        /*0012*/ 	.short	0x0020
        /*0014*/ 	.byte	0x00, 0xf0, 0x11, 0x00


	//----- nvinfo : EIATTR_KPARAM_INFO
	.align		4
.L_11:
        /*0018*/ 	.byte	0x04, 0x17
        /*001a*/ 	.short	(.L_13 - .L_12)
.L_12:
        /*001c*/ 	.word	0x00000000
        /*0020*/ 	.short	0x0003
        /*0022*/ 	.short	0x0018
        /*0024*/ 	.byte	0x00, 0xf4, 0x21, 0x00


	//----- nvinfo : EIATTR_KPARAM_INFO
	.align		4
.L_13:
        /*0028*/ 	.byte	0x04, 0x17
        /*002a*/ 	.short	(.L_15 - .L_14)
.L_14:
        /*002c*/ 	.word	0x00000000
        /*0030*/ 	.short	0x0002
        /*0032*/ 	.short	0x0010
        /*0034*/ 	.byte	0x00, 0xf4, 0x21, 0x00


	//----- nvinfo : EIATTR_KPARAM_INFO
	.align		4
.L_15:
        /*0038*/ 	.byte	0x04, 0x17
        /*003a*/ 	.short	(.L_17 - .L_16)
.L_16:
        /*003c*/ 	.word	0x00000000
        /*0040*/ 	.short	0x0001
        /*0042*/ 	.short	0x0008
        /*0044*/ 	.byte	0x00, 0xf4, 0x21, 0x00


	//----- nvinfo : EIATTR_KPARAM_INFO
	.align		4
.L_17:
        /*0048*/ 	.byte	0x04, 0x17
        /*004a*/ 	.short	(.L_19 - .L_18)
.L_18:
        /*004c*/ 	.word	0x00000000
        /*0050*/ 	.short	0x0000
        /*0052*/ 	.short	0x0000
        /*0054*/ 	.byte	0x00, 0xf4, 0x21, 0x00


	//----- nvinfo : EIATTR_SPARSE_MMA_MASK
	.align		4
.L_19:
        /*0058*/ 	.byte	0x03, 0x50
        /*005a*/ 	.short	0x0000


	//----- nvinfo : EIATTR_MAXREG_COUNT
	.align		4
        /*005c*/ 	.byte	0x03, 0x1b
        /*005e*/ 	.short	0x00ff


	//----- nvinfo : EIATTR_EXIT_INSTR_OFFSETS
	.align		4
        /*0060*/ 	.byte	0x04, 0x1c
        /*0062*/ 	.short	(.L_21 - .L_20)


	//   ....[0]....
.L_20:
        /*0064*/ 	.word	0x000009a0


	//----- nvinfo : EIATTR_REQNTID
	.align		4
.L_21:
        /*0068*/ 	.byte	0x04, 0x10
        /*006a*/ 	.short	(.L_23 - .L_22)
.L_22:
        /*006c*/ 	.word	0x00000080
        /*0070*/ 	.word	0x00000001
        /*0074*/ 	.word	0x00000001


	//----- nvinfo : EIATTR_CBANK_PARAM_SIZE
	.align		4
.L_23:
        /*0078*/ 	.byte	0x03, 0x19
        /*007a*/ 	.short	0x0024


	//----- nvinfo : EIATTR_PARAM_CBANK
	.align		4
        /*007c*/ 	.byte	0x04, 0x0a
        /*007e*/ 	.short	(.L_25 - .L_24)
	.align		4
.L_24:
        /*0080*/ 	.word	index@(.nv.constant0.triton_poi_fused_cat_7)
        /*0084*/ 	.short	0x0210
        /*0086*/ 	.short	0x0024


	//----- nvinfo : EIATTR_SW_WAR
	.align		4
.L_25:
        /*0088*/ 	.byte	0x04, 0x36
        /*008a*/ 	.short	(.L_27 - .L_26)
.L_26:
        /*008c*/ 	.word	0x00000008
.L_27:


//--------------------- .nv.callgraph             --------------------------
	.section	.nv.callgraph,"",@"SHT_CUDA_CALLGRAPH"
	.align	4
	.sectionentsize	8
	.align		4
        /*0000*/ 	.word	0x00000000
	.align		4
        /*0004*/ 	.word	0xffffffff
	.align		4
        /*0008*/ 	.word	0x00000000
	.align		4
        /*000c*/ 	.word	0xfffffffe
	.align		4
        /*0010*/ 	.word	0x00000000
	.align		4
        /*0014*/ 	.word	0xfffffffd
	.align		4
        /*0018*/ 	.word	0x00000000
	.align		4
        /*001c*/ 	.word	0xfffffffc


//--------------------- .text.triton_poi_fused_cat_7 --------------------------
	.section	.text.triton_poi_fused_cat_7,"ax",@progbits
	.align	128
        .global         triton_poi_fused_cat_7
        .type           triton_poi_fused_cat_7,@function
        .size           triton_poi_fused_cat_7,(.L_x_1 - triton_poi_fused_cat_7)
        .other          triton_poi_fused_cat_7,@"STO_CUDA_ENTRY STV_DEFAULT"
triton_poi_fused_cat_7:
.text.triton_poi_fused_cat_7:
[----:B------:R-:W-:Y:S01]  /*0000*/  LDC R1, c[0x0][0x28] ;  /* 0x00000a00ff017b82 */ /* 0x000fe20000000800 */
[----:B------:R-:W1:Y:S07]  /*0010*/  S2R R0, SR_TID.X ;  /* 0x0000000000007919 */ /* 0x000e6e0000002100 */
[----:B------:R-:W2:Y:S01]  /*0020*/  LDC.64 R4, c[0x0][0x210] ;  /* 0x00008400ff047b82 */ /* 0x000ea20000000a00 */
[----:B------:R-:W-:Y:S02]  /*0030*/  CS2R R8, SRZ ;  /* 0x0000000000087805 */ /* 0x000fe4000001ff00 */
[----:B------:R-:W-:Y:S01]  /*0040*/  CS2R R10, SRZ ;  /* 0x00000000000a7805 */ /* 0x000fe2000001ff00 */
[----:B------:R-:W3:Y:S04]  /*0050*/  S2R R21, SR_CTAID.X ;  /* 0x0000000000157919 */ /* 0x000ee80000002500 */
[----:B------:R-:W4:Y:S01]  /*0060*/  LDC.64 R16, c[0x0][0x218] ;  /* 0x00008600ff107b82 */ /* 0x000f220000000a00 */
[----:B------:R-:W-:Y:S01]  /*0070*/  CS2R R22, SRZ ;  /* 0x0000000000167805 */ /* 0x000fe2000001ff00 */
[----:B------:R-:W-:Y:S01]  /*0080*/  ULDC.64 UR4, c[0x0][0x208] ;  /* 0x0000820000047ab9 */ /* 0x000fe20000000a00 */
[----:B------:R-:W-:Y:S01]  /*0090*/  CS2R R26, SRZ ;  /* 0x00000000001a7805 */ /* 0x000fe2000001ff00 */
[----:B------:R-:W-:Y:S01]  /*00a0*/  IMAD.MOV.U32 R20, RZ, RZ, RZ ;  /* 0x000000ffff147224 */ /* 0x000fe200078e00ff */
[----:B------:R-:W-:Y:S01]  /*00b0*/  ULDC.64 UR6, c[0x0][0x220] ;  /* 0x0000880000067ab9 */ /* 0x000fe20000000a00 */
[----:B-1----:R-:W-:Y:S01]  /*00c0*/  IMAD.SHL.U32 R0, R0, 0x4, RZ ;  /* 0x0000000400007824 */ /* 0x002fe200078e00ff */
[----:B---3--:R-:W-:-:S04]  /*00d0*/  SHF.R.S32.HI R28, RZ, 0x15, R21 ;  /* 0x00000015ff1c7819 */ /* 0x008fc80000011415 */
[----:B------:R-:W-:Y:S02]  /*00e0*/  LOP3.LUT R0, R0, 0x1fc, RZ, 0xc0, !PT ;  /* 0x000001fc00007812 */ /* 0x000fe400078ec0ff */
[----:B------:R-:W-:-:S03]  /*00f0*/  SGXT R28, R28, 0x1 ;  /* 0x000000011c1c781a */ /* 0x000fc60000000200 */
[----:B------:R-:W-:-:S04]  /*0100*/  IMAD R21, R21, 0x400, R0 ;  /* 0x0000040015157824 */ /* 0x000fc800078e0200 */
[----:B------:R-:W-:Y:S01]  /*0110*/  IMAD.HI R2, R21, 0x3be7a9e3, RZ ;  /* 0x3be7a9e315027827 */ /* 0x000fe200078e02ff */
[----:B------:R-:W-:-:S04]  /*0120*/  LEA.HI R19, R28, R21, RZ, 0xc ;  /* 0x000000151c137211 */ /* 0x000fc800078f60ff */
[----:B------:R-:W-:Y:S02]  /*0130*/  SHF.R.S32.HI R24, RZ, 0xc, R19 ;  /* 0x0000000cff187819 */ /* 0x000fe40000011413 */
[----:B------:R-:W-:-:S03]  /*0140*/  SHF.R.U32.HI R7, RZ, 0x1f, R2 ;  /* 0x0000001fff077819 */ /* 0x000fc60000011602 */
[----:B------:R-:W-:Y:S01]  /*0150*/  IMAD.HI R0, R24, 0x3be7a9e3, RZ ;  /* 0x3be7a9e318007827 */ /* 0x000fe200078e02ff */
[----:B------:R-:W-:-:S04]  /*0160*/  LEA.HI.SX32 R2, R2, R7, 0xd ;  /* 0x0000000702027211 */ /* 0x000fc800078f6aff */
[----:B------:R-:W-:Y:S01]  /*0170*/  SHF.R.U32.HI R3, RZ, 0x1f, R0 ;  /* 0x0000001fff037819 */ /* 0x000fe20000011600 */
[----:B------:R-:W-:-:S03]  /*0180*/  VIADD R25, R21, 0x200 ;  /* 0x0000020015197836 */ /* 0x000fc60000000000 */
[----:B------:R-:W-:Y:S02]  /*0190*/  LEA.HI.SX32 R3, R0, R3, 0x19 ;  /* 0x0000000300037211 */ /* 0x000fe400078fcaff */
[----:B------:R-:W-:-:S03]  /*01a0*/  LEA.HI R28, R28, R25, RZ, 0xc ;  /* 0x000000191c1c7211 */ /* 0x000fc600078f60ff */
[----:B------:R-:W-:Y:S02]  /*01b0*/  IMAD R24, R3, -0x223, R24 ;  /* 0xfffffddd03187824 */ /* 0x000fe400078e0218 */
[----:B------:R-:W-:Y:S01]  /*01c0*/  IMAD R3, R2, -0x223000, R21 ;  /* 0xffddd00002037824 */ /* 0x000fe200078e0215 */
[----:B------:R-:W-:Y:S01]  /*01d0*/  SHF.R.S32.HI R18, RZ, 0xc, R28 ;  /* 0x0000000cff127819 */ /* 0x000fe2000001141c */
[C---:B----4-:R-:W-:Y:S01]  /*01e0*/  IMAD.WIDE R6, R24.reuse, 0x4, R16 ;  /* 0x0000000418067825 */ /* 0x050fe200078e0210 */
[----:B------:R-:W-:-:S03]  /*01f0*/  ISETP.GE.AND P2, PT, R24, 0x40, PT ;  /* 0x000000401800780c */ /* 0x000fc60003f46270 */
[----:B------:R-:W-:Y:S02]  /*0200*/  IMAD R3, R2, 0x40000, R3 ;  /* 0x0004000002037824 */ /* 0x000fe400078e0203 */
[----:B------:R-:W-:-:S04]  /*0210*/  IMAD.HI R2, R25, 0x3be7a9e3, RZ ;  /* 0x3be7a9e319027827 */ /* 0x000fc800078e02ff */
[----:B------:R-:W-:Y:S01]  /*0220*/  IMAD.HI R0, R18, 0x3be7a9e3, RZ ;  /* 0x3be7a9e312007827 */ /* 0x000fe200078e02ff */
[----:B------:R-:W-:-:S03]  /*0230*/  SHF.R.U32.HI R15, RZ, 0x1f, R2 ;  /* 0x0000001fff0f7819 */ /* 0x000fc60000011602 */
[----:B--2---:R-:W-:Y:S01]  /*0240*/  IMAD.WIDE R12, R3, 0x4, R4 ;  /* 0x00000004030c7825 */ /* 0x004fe200078e0204 */
[----:B------:R-:W-:Y:S01]  /*0250*/  LEA.HI.SX32 R2, R2, R15, 0xd ;  /* 0x0000000f02027211 */ /* 0x000fe200078f6aff */
[----:B------:R-:W2:Y:S01]  /*0260*/  @!P2 LDG.E.EL R22, desc[UR4][R6.64] ;  /* 0x000000040616a981 */ /* 0x000ea2000c2e1900 */
[----:B------:R-:W-:Y:S01]  /*0270*/  SHF.R.U32.HI R15, RZ, 0x1f, R0 ;  /* 0x0000001fff0f7819 */ /* 0x000fe20000011600 */
[----:B------:R-:W-:Y:S02]  /*0280*/  IMAD.MOV.U32 R3, RZ, RZ, RZ ;  /* 0x000000ffff037224 */ /* 0x000fe400078e00ff */
[----:B------:R1:W3:Y:S01]  /*0290*/  @!P2 LDG.E.128 R8, desc[UR4][R12.64] ;  /* 0x000000040c08a981 */ /* 0x0002e2000c1e1d00 */
[----:B------:R-:W-:Y:S01]  /*02a0*/  LEA.HI.SX32 R15, R0, R15, 0x19 ;  /* 0x0000000f000f7211 */ /* 0x000fe200078fcaff */
[----:B------:R-:W-:Y:S02]  /*02b0*/  IMAD.HI R29, R21, 0x3be7a9e3, RZ ;  /* 0x3be7a9e3151d7827 */ /* 0x000fe400078e02ff */
[----:B------:R-:W4:Y:S02]  /*02c0*/  @!P2 LDG.E.EL R3, desc[UR4][R6.64] ;  /* 0x000000040603a981 */ /* 0x000f24000c2e1900 */
[----:B------:R-:W-:-:S02]  /*02d0*/  IMAD R18, R15, -0x223, R18 ;  /* 0xfffffddd0f127824 */ /* 0x000fc400078e0212 */
[----:B------:R-:W5:Y:S01]  /*02e0*/  @!P2 LDG.E.EL R23, desc[UR4][R6.64] ;  /* 0x000000040617a981 */ /* 0x000f62000c2e1900 */
[----:B------:R-:W-:Y:S02]  /*02f0*/  IMAD.MOV.U32 R0, RZ, RZ, RZ ;  /* 0x000000ffff007224 */ /* 0x000fe400078e00ff */
[----:B-1----:R-:W-:Y:S01]  /*0300*/  IMAD R13, R2, -0x223000, R25 ;  /* 0xffddd000020d7824 */ /* 0x002fe200078e0219 */
[C---:B------:R-:W-:Y:S01]  /*0310*/  ISETP.GE.AND P1, PT, R18.reuse, 0x40, PT ;  /* 0x000000401200780c */ /* 0x040fe20003f26270 */
[----:B------:R1:W5:Y:S01]  /*0320*/  @!P2 LDG.E.EL R26, desc[UR4][R6.64] ;  /* 0x00000004061aa981 */ /* 0x000362000c2e1900 */
[----:B------:R-:W-:-:S04]  /*0330*/  IMAD.WIDE R16, R18, 0x4, R16 ;  /* 0x0000000412107825 */ /* 0x000fc800078e0210 */
[----:B------:R-:W-:Y:S02]  /*0340*/  IMAD R13, R2, 0x40000, R13 ;  /* 0x00040000020d7824 */ /* 0x000fe400078e020d */
[----:B------:R-:W-:Y:S01]  /*0350*/  IMAD.MOV.U32 R2, RZ, RZ, RZ ;  /* 0x000000ffff027224 */ /* 0x000fe200078e00ff */
[----:B------:R-:W-:Y:S01]  /*0360*/  CS2R R14, SRZ ;  /* 0x00000000000e7805 */ /* 0x000fe2000001ff00 */
[----:B------:R-:W-:Y:S01]  /*0370*/  IMAD.WIDE R4, R13, 0x4, R4 ;  /* 0x000000040d047825 */ /* 0x000fe200078e0204 */
[----:B-1----:R-:W-:-:S03]  /*0380*/  SHF.R.U32.HI R7, RZ, 0x1f, R29 ;  /* 0x0000001fff077819 */ /* 0x002fc6000001161d */
[----:B------:R-:W-:Y:S01]  /*0390*/  VIADD R6, R21, 0x200 ;  /* 0x0000020015067836 */ /* 0x000fe20000000000 */
[----:B------:R-:W-:Y:S02]  /*03a0*/  CS2R R12, SRZ ;  /* 0x00000000000c7805 */ /* 0x000fe4000001ff00 */
[----:B------:R-:W-:Y:S01]  /*03b0*/  LOP3.LUT R28, R28, 0xfffff000, RZ, 0xc0, !PT ;  /* 0xfffff0001c1c7812 */ /* 0x000fe200078ec0ff */
[----:B------:R-:W5:Y:S01]  /*03c0*/  @!P1 LDG.E.EL R27, desc[UR4][R16.64] ;  /* 0x00000004101b9981 */ /* 0x000f62000c2e1900 */
[----:B------:R-:W-:Y:S01]  /*03d0*/  LOP3.LUT R19, R19, 0xfffff000, RZ, 0xc0, !PT ;  /* 0xfffff00013137812 */ /* 0x000fe200078ec0ff */
[----:B------:R-:W-:Y:S01]  /*03e0*/  IMAD.HI R6, R6, 0x3be7a9e3, RZ ;  /* 0x3be7a9e306067827 */ /* 0x000fe200078e02ff */
[----:B------:R-:W-:Y:S01]  /*03f0*/  LEA.HI.SX32 R7, R29, R7, 0xd ;  /* 0x000000071d077211 */ /* 0x000fe200078f6aff */
[----:B------:R-:W5:Y:S02]  /*0400*/  @!P1 LDG.E.EL R0, desc[UR4][R16.64] ;  /* 0x0000000410009981 */ /* 0x000f64000c2e1900 */
[----:B------:R-:W-:-:S02]  /*0410*/  IMAD.IADD R19, R21, 0x1, -R19 ;  /* 0x0000000115137824 */ /* 0x000fc400078e0a13 */
[----:B------:R-:W5:Y:S01]  /*0420*/  @!P1 LDG.E.EL R20, desc[UR4][R16.64] ;  /* 0x0000000410149981 */ /* 0x000f62000c2e1900 */
[----:B------:R-:W-:-:S03]  /*0430*/  IMAD R7, R7, 0x1e3000, RZ ;  /* 0x001e300007077824 */ /* 0x000fc600078e02ff */
[----:B------:R1:W5:Y:S04]  /*0440*/  @!P1 LDG.E.EL R2, desc[UR4][R16.64] ;  /* 0x0000000410029981 */ /* 0x000368000c2e1900 */
[----:B------:R1:W5:Y:S02]  /*0450*/  @!P1 LDG.E.128 R12, desc[UR4][R4.64] ;  /* 0x00000004040c9981 */ /* 0x000364000c1e1d00 */
[----:B-1----:R-:W-:Y:S01]  /*0460*/  IMAD.IADD R16, R25, 0x1, -R28 ;  /* 0x0000000119107824 */ /* 0x002fe200078e0a1c */
[----:B------:R-:W-:Y:S01]  /*0470*/  SHF.R.U32.HI R17, RZ, 0x1f, R6 ;  /* 0x0000001fff117819 */ /* 0x000fe20000011606 */
[----:B------:R-:W-:-:S03]  /*0480*/  IMAD.SHL.U32 R28, R24, 0x1000, RZ ;  /* 0x00001000181c7824 */ /* 0x000fc600078e00ff */
[----:B------:R-:W-:Y:S02]  /*0490*/  LEA.HI.SX32 R25, R6, R17, 0xd ;  /* 0x0000001106197211 */ /* 0x000fe400078f6aff */
[----:B------:R-:W-:Y:S02]  /*04a0*/  SHF.R.S32.HI R17, RZ, 0x1f, R19 ;  /* 0x0000001fff117819 */ /* 0x000fe40000011413 */
[--C-:B0-----:R-:W-:Y:S02]  /*04b0*/  IADD3 R4, P0, P3, R28, R19, R7.reuse ;  /* 0x000000131c047210 */ /* 0x101fe40007b1e007 */
[----:B------:R-:W-:Y:S02]  /*04c0*/  SHF.R.S32.HI R6, RZ, 0x1f, R7 ;  /* 0x0000001fff067819 */ /* 0x000fe40000011407 */
[----:B------:R-:W-:Y:S01]  /*04d0*/  SHF.R.S32.HI R5, RZ, 0x1f, R28 ;  /* 0x0000001fff057819 */ /* 0x000fe2000001141c */
[----:B------:R-:W-:-:S03]  /*04e0*/  IMAD.SHL.U32 R7, R18, 0x1000, RZ ;  /* 0x0000100012077824 */ /* 0x000fc600078e00ff */
[----:B------:R-:W-:Y:S01]  /*04f0*/  IADD3.X R5, R5, R17, R6, P0, P3 ;  /* 0x0000001105057210 */ /* 0x000fe200007e6406 */
[----:B------:R-:W-:Y:S01]  /*0500*/  IMAD R6, R25, 0x1e3000, RZ ;  /* 0x001e300019067824 */ /* 0x000fe200078e02ff */
[----:B------:R-:W-:Y:S02]  /*0510*/  SHF.R.S32.HI R19, RZ, 0x1f, R16 ;  /* 0x0000001fff137819 */ /* 0x000fe40000011410 */
[----:B------:R-:W-:Y:S02]  /*0520*/  LEA R28, P0, R4, UR6, 0x2 ;  /* 0x00000006041c7c11 */ /* 0x000fe4000f8010ff */
[----:B------:R-:W-:Y:S02]  /*0530*/  ISETP.GT.AND P3, PT, R24, 0x3f, PT ;  /* 0x0000003f1800780c */ /* 0x000fe40003f64270 */
[--C-:B------:R-:W-:Y:S02]  /*0540*/  IADD3 R16, P4, P5, R7, R16, R6.reuse ;  /* 0x0000001007107210 */ /* 0x100fe40007d9e006 */
[----:B------:R-:W-:-:S02]  /*0550*/  SHF.R.S32.HI R6, RZ, 0x1f, R6 ;  /* 0x0000001fff067819 */ /* 0x000fc40000011406 */
[----:B------:R-:W-:Y:S02]  /*0560*/  SHF.R.S32.HI R17, RZ, 0x1f, R7 ;  /* 0x0000001fff117819 */ /* 0x000fe40000011407 */
[----:B------:R-:W-:Y:S02]  /*0570*/  LEA.HI.X R29, R4, UR7, R5, 0x2, P0 ;  /* 0x00000007041d7c11 */ /* 0x000fe400080f1405 */
[----:B------:R-:W-:Y:S02]  /*0580*/  ISETP.GT.AND P0, PT, R18, 0x3f, PT ;  /* 0x0000003f1200780c */ /* 0x000fe40003f04270 */
[----:B------:R-:W-:Y:S02]  /*0590*/  IADD3.X R17, R17, R19, R6, P4, P5 ;  /* 0x0000001311117210 */ /* 0x000fe400027ea406 */
[----:B------:R-:W-:Y:S02]  /*05a0*/  CS2R R4, SRZ ;  /* 0x0000000000047805 */ /* 0x000fe4000001ff00 */
[----:B------:R-:W-:-:S02]  /*05b0*/  LEA R24, P4, R16, UR6, 0x2 ;  /* 0x0000000610187c11 */ /* 0x000fc4000f8810ff */
[----:B------:R-:W-:Y:S02]  /*05c0*/  CS2R R6, SRZ ;  /* 0x0000000000067805 */ /* 0x000fe4000001ff00 */
[----:B------:R-:W-:Y:S02]  /*05d0*/  CS2R R18, SRZ ;  /* 0x0000000000127805 */ /* 0x000fe4000001ff00 */
[----:B------:R-:W-:Y:S02]  /*05e0*/  LEA.HI.X R25, R16, UR7, R17, 0x2, P4 ;  /* 0x0000000710197c11 */ /* 0x000fe4000a0f1411 */
[----:B------:R-:W-:Y:S01]  /*05f0*/  CS2R R16, SRZ ;  /* 0x0000000000107805 */ /* 0x000fe2000001ff00 */
[----:B------:R5:W5:Y:S05]  /*0600*/  @P3 LDG.E.128 R4, desc[UR4][R28.64+-0x100000] ;  /* 0xf00000041c043981 */ /* 0x000b6a000c1e1d00 */
[----:B------:R0:W5:Y:S01]  /*0610*/  @P0 LDG.E.128 R16, desc[UR4][R24.64+-0x100000] ;  /* 0xf000000418100981 */ /* 0x000162000c1e1d00 */
[----:B--2---:R-:W-:-:S02]  /*0620*/  SEL R22, R22, RZ, !P2 ;  /* 0x000000ff16167207 */ /* 0x004fc40005000000 */
[----:B---3--:R-:W-:Y:S02]  /*0630*/  SEL R8, R8, RZ, !P2 ;  /* 0x000000ff08087207 */ /* 0x008fe40005000000 */
[----:B------:R-:W-:Y:S02]  /*0640*/  SEL R9, R9, RZ, !P2 ;  /* 0x000000ff09097207 */ /* 0x000fe40005000000 */
[----:B----4-:R-:W-:Y:S02]  /*0650*/  SEL R3, R3, RZ, !P2 ;  /* 0x000000ff03037207 */ /* 0x010fe40005000000 */
[----:B------:R-:W-:Y:S02]  /*0660*/  FSETP.GT.AND P4, PT, R9, -R22, PT ;  /* 0x800000160900720b */ /* 0x000fe40003f84000 */
[----:B------:R-:W-:Y:S02]  /*0670*/  FSETP.GT.AND P6, PT, R8, -R3, PT ;  /* 0x800000030800720b */ /* 0x000fe40003fc4000 */
[----:B------:R-:W-:-:S02]  /*0680*/  SEL R10, R10, RZ, !P2 ;  /* 0x000000ff0a0a7207 */ /* 0x000fc40005000000 */
[----:B-----5:R-:W-:Y:S01]  /*0690*/  SEL R29, R23, RZ, !P2 ;  /* 0x000000ff171d7207 */ /* 0x020fe20005000000 */
[----:B------:R-:W-:Y:S01]  /*06a0*/  FADD R3, R8, R3 ;  /* 0x0000000308037221 */ /* 0x000fe20000000000 */
[----:B------:R-:W-:Y:S01]  /*06b0*/  FADD R23, R9, R22 ;  /* 0x0000001609177221 */ /* 0x000fe20000000000 */
[----:B------:R-:W-:Y:S02]  /*06c0*/  SEL R8, R11, RZ, !P2 ;  /* 0x000000ff0b087207 */ /* 0x000fe40005000000 */
[----:B0-----:R-:W-:Y:S01]  /*06d0*/  SEL R25, R26, RZ, !P2 ;  /* 0x000000ff1a197207 */ /* 0x001fe20005000000 */
[C---:B------:R-:W-:Y:S01]  /*06e0*/  FADD R22, R10.reuse, R29 ;  /* 0x0000001d0a167221 */ /* 0x040fe20000000000 */
[----:B------:R-:W-:Y:S01]  /*06f0*/  FSETP.GT.AND P5, PT, R10, -R29, PT ;  /* 0x8000001d0a00720b */ /* 0x000fe20003fa4000 */
[----:B------:R-:W-:Y:S01]  /*0700*/  @!P4 FMUL R23, R23, 0.10000000149011611938 ;  /* 0x3dcccccd1717c820 */ /* 0x000fe20000400000 */
[----:B------:R-:W0:Y:S01]  /*0710*/  LDC.64 R10, c[0x0][0x228] ;  /* 0x00008a00ff0a7b82 */ /* 0x000e220000000a00 */
[----:B------:R-:W-:Y:S01]  /*0720*/  @!P6 FMUL R3, R3, 0.10000000149011611938 ;  /* 0x3dcccccd0303e820 */ /* 0x000fe20000400000 */
[----:B------:R-:W-:-:S02]  /*0730*/  FSETP.GT.AND P6, PT, R8, -R25, PT ;  /* 0x800000190800720b */ /* 0x000fc40003fc4000 */
[----:B------:R-:W-:Y:S02]  /*0740*/  SEL R24, R27, RZ, !P1 ;  /* 0x000000ff1b187207 */ /* 0x000fe40004800000 */
[----:B------:R-:W-:-:S04]  /*0750*/  SEL R9, R12, RZ, !P1 ;  /* 0x000000ff0c097207 */ /* 0x000fc80004800000 */
[C---:B------:R-:W-:Y:S01]  /*0760*/  FSETP.GT.AND P4, PT, R9.reuse, -R24, PT ;  /* 0x800000180900720b */ /* 0x040fe20003f84000 */
[----:B------:R-:W-:Y:S01]  /*0770*/  FADD R12, R8, R25 ;  /* 0x00000019080c7221 */ /* 0x000fe20000000000 */
[----:B------:R-:W-:Y:S01]  /*0780*/  FADD R8, R9, R24 ;  /* 0x0000001809087221 */ /* 0x000fe20000000000 */
[----:B------:R-:W-:Y:S02]  /*0790*/  SEL R13, R13, RZ, !P1 ;  /* 0x000000ff0d0d7207 */ /* 0x000fe40004800000 */
[----:B------:R-:W-:Y:S02]  /*07a0*/  SEL R14, R14, RZ, !P1 ;  /* 0x000000ff0e0e7207 */ /* 0x000fe40004800000 */
[----:B------:R-:W-:Y:S02]  /*07b0*/  SEL R15, R15, RZ, !P1 ;  /* 0x000000ff0f0f7207 */ /* 0x000fe40004800000 */
[----:B------:R-:W-:Y:S02]  /*07c0*/  SEL R24, R0, RZ, !P1 ;  /* 0x000000ff00187207 */ /* 0x000fe40004800000 */
[----:B------:R-:W-:-:S02]  /*07d0*/  SEL R25, R20, RZ, !P1 ;  /* 0x000000ff14197207 */ /* 0x000fc40004800000 */
[----:B------:R-:W-:Y:S01]  /*07e0*/  SEL R2, R2, RZ, !P1 ;  /* 0x000000ff02027207 */ /* 0x000fe20004800000 */
[----:B------:R-:W-:Y:S01]  /*07f0*/  @!P5 FMUL R22, R22, 0.10000000149011611938 ;  /* 0x3dcccccd1616d820 */ /* 0x000fe20000400000 */
[----:B------:R-:W-:Y:S01]  /*0800*/  @!P6 FMUL R12, R12, 0.10000000149011611938 ;  /* 0x3dcccccd0c0ce820 */ /* 0x000fe20000400000 */
[----:B------:R-:W-:Y:S01]  /*0810*/  @!P4 FMUL R8, R8, 0.10000000149011611938 ;  /* 0x3dcccccd0808c820 */ /* 0x000fe20000400000 */
[----:B------:R-:W-:Y:S02]  /*0820*/  FSETP.GT.AND P6, PT, R13, -R24, PT ;  /* 0x800000180d00720b */ /* 0x000fe40003fc4000 */
[----:B------:R-:W-:Y:S02]  /*0830*/  FSETP.GT.AND P5, PT, R14, -R25, PT ;  /* 0x800000190e00720b */ /* 0x000fe40003fa4000 */
[----:B------:R-:W-:Y:S01]  /*0840*/  FSETP.GT.AND P4, PT, R15, -R2, PT ;  /* 0x800000020f00720b */ /* 0x000fe20003f84000 */
[----:B0-----:R-:W-:-:S04]  /*0850*/  IMAD.WIDE R20, R21, 0x4, R10 ;  /* 0x0000000415147825 */ /* 0x001fc800078e020a */
[----:B------:R-:W-:Y:S01]  /*0860*/  FADD R9, R13, R24 ;  /* 0x000000180d097221 */ /* 0x000fe20000000000 */
[----:B------:R-:W-:Y:S01]  /*0870*/  FADD R10, R14, R25 ;  /* 0x000000190e0a7221 */ /* 0x000fe20000000000 */
[----:B------:R-:W-:Y:S02]  /*0880*/  FADD R11, R15, R2 ;  /* 0x000000020f0b7221 */ /* 0x000fe40000000000 */
[----:B------:R-:W-:Y:S02]  /*0890*/  @!P6 FMUL R9, R9, 0.10000000149011611938 ;  /* 0x3dcccccd0909e820 */ /* 0x000fe40000400000 */
[----:B------:R-:W-:Y:S02]  /*08a0*/  @!P5 FMUL R10, R10, 0.10000000149011611938 ;  /* 0x3dcccccd0a0ad820 */ /* 0x000fe40000400000 */
[----:B------:R-:W-:Y:S01]  /*08b0*/  @!P4 FMUL R11, R11, 0.10000000149011611938 ;  /* 0x3dcccccd0b0bc820 */ /* 0x000fe20000400000 */
[----:B------:R-:W-:Y:S02]  /*08c0*/  SEL R4, R4, RZ, P3 ;  /* 0x000000ff04047207 */ /* 0x000fe40001800000 */
[----:B------:R-:W-:-:S02]  /*08d0*/  SEL R0, R5, RZ, P3 ;  /* 0x000000ff05007207 */ /* 0x000fc40001800000 */
[----:B------:R-:W-:Y:S02]  /*08e0*/  SEL R27, R6, RZ, P3 ;  /* 0x000000ff061b7207 */ /* 0x000fe40001800000 */
[----:B------:R-:W-:Y:S02]  /*08f0*/  SEL R7, R7, RZ, P3 ;  /* 0x000000ff07077207 */ /* 0x000fe40001800000 */
[----:B------:R-:W-:Y:S02]  /*0900*/  SEL R4, R3, R4, !P2 ;  /* 0x0000000403047207 */ /* 0x000fe40005000000 */
[----:B------:R-:W-:Y:S02]  /*0910*/  SEL R5, R23, R0, !P2 ;  /* 0x0000000017057207 */ /* 0x000fe40005000000 */
[----:B------:R-:W-:Y:S02]  /*0920*/  SEL R6, R22, R27, !P2 ;  /* 0x0000001b16067207 */ /* 0x000fe40005000000 */
[----:B------:R-:W-:-:S02]  /*0930*/  SEL R7, R12, R7, !P2 ;  /* 0x000000070c077207 */ /* 0x000fc40005000000 */
[----:B------:R-:W-:Y:S02]  /*0940*/  @P1 SEL R8, R16, RZ, P0 ;  /* 0x000000ff10081207 */ /* 0x000fe40000000000 */
[----:B------:R-:W-:Y:S02]  /*0950*/  @P1 SEL R9, R17, RZ, P0 ;  /* 0x000000ff11091207 */ /* 0x000fe40000000000 */
[----:B------:R-:W-:Y:S02]  /*0960*/  @P1 SEL R10, R18, RZ, P0 ;  /* 0x000000ff120a1207 */ /* 0x000fe40000000000 */
[----:B------:R-:W-:Y:S01]  /*0970*/  @P1 SEL R11, R19, RZ, P0 ;  /* 0x000000ff130b1207 */ /* 0x000fe20000000000 */
[----:B------:R-:W-:Y:S04]  /*0980*/  STG.E.128 desc[UR4][R20.64], R4 ;  /* 0x0000000414007986 */ /* 0x000fe8000c101d04 */
[----:B------:R-:W-:Y:S01]  /*0990*/  STG.E.128 desc[UR4][R20.64+0x800], R8 ;  /* 0x0008000814007986 */ /* 0x000fe2000c101d04 */
[----:B------:R-:W-:Y:S05]  /*09a0*/  EXIT ;  /* 0x000000000000794d */ /* 0x000fea0003800000 */
.L_x_0:
[----:B------:R-:W-:-:S00]  /*09b0*/  BRA `(.L_x_0) ;  /* 0xfffffffc00fc7947 */ /* 0x000fc0000383ffff */
[----:B------:R-:W-:-:S00]  /*09c0*/  NOP ;  /* 0x0000000000007918 */ /* 0x000fc00000000000 */
        /* <DEDUP_REMOVED lines=11> */
.L_x_1:


//--------------------- .nv.constant0.triton_poi_fused_cat_7 --------------------------
	.section	.nv.constant0.triton_poi_fused_cat_7,"a",@progbits
	.sectionflags	@""
	.align	4
.nv.constant0.triton_poi_fused_cat_7:
	.zero		564
